	.target	sm_80

	.elftype	@"ET_EXEC"


//--------------------- .note.nv.tkinfo           --------------------------
	.section	.note.nv.tkinfo,"",@"SHT_NOTE"
	.sectionflags	@"SHF_NOTE_NV_TKINFO"
	.tkinfo
        /*0018*/ 	.word	0x00000002
        /*0030*/ 	.string	""
        /*0030*/ 	.string	"ptxas"
        /*0030*/ 	.string	"Cuda compilation tools, release 13.0, V13.0.88"
        /*0030*/ 	.string	"Build cuda_13.0.r13.0/compiler.36424714_0"
        /*0030*/ 	.string	"-arch sm_80 -m 64 "



//--------------------- .note.nv.cuinfo           --------------------------
	.section	.note.nv.cuinfo,"",@"SHT_NOTE"
	.sectionflags	@"SHF_NOTE_NV_CUINFO"
        /*0018*/ 	.short	0x0002
        /*001a*/ 	.short	0x0050
        /*001c*/ 	.short	0x0082
	.zero		2


//--------------------- .nv.info                  --------------------------
	.section	.nv.info,"",@"SHT_CUDA_INFO"
	.align	4


	//----- nvinfo : EIATTR_REGCOUNT
	.align		4
        /*0000*/ 	.byte	0x04, 0x2f
        /*0002*/ 	.short	(.L_20 - .L_19)
	.align		4
.L_19:
        /*0004*/ 	.word	index@(_ZN17fastertransformer18image_merge_kernelIfEEvPT_PKS1_iiii)
        /*0008*/ 	.word	0x00000013


	//----- nvinfo : EIATTR_FRAME_SIZE
	.align		4
.L_20:
        /*000c*/ 	.byte	0x04, 0x11
        /*000e*/ 	.short	(.L_22 - .L_21)
	.align		4
.L_21:
        /*0010*/ 	.word	index@(_ZN17fastertransformer18image_merge_kernelIfEEvPT_PKS1_iiii)
        /*0014*/ 	.word	0x00000000


	//----- nvinfo : EIATTR_REGCOUNT
	.align		4
.L_22:
        /*0018*/ 	.byte	0x04, 0x2f
        /*001a*/ 	.short	(.L_24 - .L_23)
	.align		4
.L_23:
        /*001c*/ 	.word	index@(_ZN17fastertransformer18image_merge_kernelI6__halfEEvPT_PKS2_iiii)
        /*0020*/ 	.word	0x00000013


	//----- nvinfo : EIATTR_FRAME_SIZE
	.align		4
.L_24:
        /*0024*/ 	.byte	0x04, 0x11
        /*0026*/ 	.short	(.L_26 - .L_25)
	.align		4
.L_25:
        /*0028*/ 	.word	index@(_ZN17fastertransformer18image_merge_kernelI6__halfEEvPT_PKS2_iiii)
        /*002c*/ 	.word	0x00000000


	//----- nvinfo : EIATTR_REGCOUNT
	.align		4
.L_26:
        /*0030*/ 	.byte	0x04, 0x2f
        /*0032*/ 	.short	(.L_28 - .L_27)
	.align		4
.L_27:
        /*0034*/ 	.word	index@(_ZN17fastertransformer24image_merge_col32_kernelIfEEvPaPKT_iiiiPKf)
        /*0038*/ 	.word	0x00000014


	//----- nvinfo : EIATTR_FRAME_SIZE
	.align		4
.L_28:
        /*003c*/ 	.byte	0x04, 0x11
        /*003e*/ 	.short	(.L_30 - .L_29)
	.align		4
.L_29:
        /*0040*/ 	.word	index@(_ZN17fastertransformer24image_merge_col32_kernelIfEEvPaPKT_iiiiPKf)
        /*0044*/ 	.word	0x00000000


	//----- nvinfo : EIATTR_REGCOUNT
	.align		4
.L_30:
        /*0048*/ 	.byte	0x04, 0x2f
        /*004a*/ 	.short	(.L_32 - .L_31)
	.align		4
.L_31:
        /*004c*/ 	.word	index@(_ZN17fastertransformer24image_merge_col32_kernelI6__halfEEvPaPKT_iiiiPKf)
        /*0050*/ 	.word	0x00000012


	//----- nvinfo : EIATTR_FRAME_SIZE
	.align		4
.L_32:
        /*0054*/ 	.byte	0x04, 0x11
        /*0056*/ 	.short	(.L_34 - .L_33)
	.align		4
.L_33:
        /*0058*/ 	.word	index@(_ZN17fastertransformer24image_merge_col32_kernelI6__halfEEvPaPKT_iiiiPKf)
        /*005c*/ 	.word	0x00000000


	//----- nvinfo : EIATTR_MIN_STACK_SIZE
	.align		4
.L_34:
        /*0060*/ 	.byte	0x04, 0x12
        /*0062*/ 	.short	(.L_36 - .L_35)
	.align		4
.L_35:
        /*0064*/ 	.word	index@(_ZN17fastertransformer24image_merge_col32_kernelI6__halfEEvPaPKT_iiiiPKf)
        /*0068*/ 	.word	0x00000000


	//----- nvinfo : EIATTR_MIN_STACK_SIZE
	.align		4
.L_36:
        /*006c*/ 	.byte	0x04, 0x12
        /*006e*/ 	.short	(.L_38 - .L_37)
	.align		4
.L_37:
        /*0070*/ 	.word	index@(_ZN17fastertransformer24image_merge_col32_kernelIfEEvPaPKT_iiiiPKf)
        /*0074*/ 	.word	0x00000000


	//----- nvinfo : EIATTR_MIN_STACK_SIZE
	.align		4
.L_38:
        /*0078*/ 	.byte	0x04, 0x12
        /*007a*/ 	.short	(.L_40 - .L_39)
	.align		4
.L_39:
        /*007c*/ 	.word	index@(_ZN17fastertransformer18image_merge_kernelI6__halfEEvPT_PKS2_iiii)
        /*0080*/ 	.word	0x00000000


	//----- nvinfo : EIATTR_MIN_STACK_SIZE
	.align		4
.L_40:
        /*0084*/ 	.byte	0x04, 0x12
        /*0086*/ 	.short	(.L_42 - .L_41)
	.align		4
.L_41:
        /*0088*/ 	.word	index@(_ZN17fastertransformer18image_merge_kernelIfEEvPT_PKS1_iiii)
        /*008c*/ 	.word	0x00000000
.L_42:


//--------------------- .nv.info._ZN17fastertransformer24image_merge_col32_kernelI6__halfEEvPaPKT_iiiiPKf --------------------------
	.section	.nv.info._ZN17fastertransformer24image_merge_col32_kernelI6__halfEEvPaPKT_iiiiPKf,"",@"SHT_CUDA_INFO"
	.sectionflags	@""
	.align	4


	//----- nvinfo : EIATTR_CUDA_API_VERSION
	.align		4
        /*0000*/ 	.byte	0x04, 0x37
        /*0002*/ 	.short	(.L_44 - .L_43)
.L_43:
        /*0004*/ 	.word	0x00000082


	//----- nvinfo : EIATTR_SW2861232_WAR
	.align		4
.L_44:
        /*0008*/ 	.byte	0x01, 0x35
	.zero		2


	//----- nvinfo : EIATTR_PARAM_CBANK
	.align		4
        /*000c*/ 	.byte	0x04, 0x0a
        /*000e*/ 	.short	(.L_46 - .L_45)
	.align		4
.L_45:
        /*0010*/ 	.word	index@(.nv.constant0._ZN17fastertransformer24image_merge_col32_kernelI6__halfEEvPaPKT_iiiiPKf)
        /*0014*/ 	.short	0x0160
        /*0016*/ 	.short	0x0028


	//----- nvinfo : EIATTR_CBANK_PARAM_SIZE
	.align		4
.L_46:
        /*0018*/ 	.byte	0x03, 0x19
        /*001a*/ 	.short	0x0028


	//----- nvinfo : EIATTR_KPARAM_INFO
	.align		4
        /*001c*/ 	.byte	0x04, 0x17
        /*001e*/ 	.short	(.L_48 - .L_47)
.L_47:
        /*0020*/ 	.word	0x00000000
        /*0024*/ 	.short	0x0006
        /*0026*/ 	.short	0x0020
        /*0028*/ 	.byte	0x00, 0xf0, 0x21, 0x00


	//----- nvinfo : EIATTR_KPARAM_INFO
	.align		4
.L_48:
        /*002c*/ 	.byte	0x04, 0x17
        /*002e*/ 	.short	(.L_50 - .L_49)
.L_49:
        /*0030*/ 	.word	0x00000000
        /*0034*/ 	.short	0x0005
        /*0036*/ 	.short	0x001c
        /*0038*/ 	.byte	0x00, 0xf0, 0x11, 0x00


	//----- nvinfo : EIATTR_KPARAM_INFO
	.align		4
.L_50:
        /*003c*/ 	.byte	0x04, 0x17
        /*003e*/ 	.short	(.L_52 - .L_51)
.L_51:
        /*0040*/ 	.word	0x00000000
        /*0044*/ 	.short	0x0004
        /*0046*/ 	.short	0x0018
        /*0048*/ 	.byte	0x00, 0xf0, 0x11, 0x00


	//----- nvinfo : EIATTR_KPARAM_INFO
	.align		4
.L_52:
        /*004c*/ 	.byte	0x04, 0x17
        /*004e*/ 	.short	(.L_54 - .L_53)
.L_53:
        /*0050*/ 	.word	0x00000000
        /*0054*/ 	.short	0x0003
        /*0056*/ 	.short	0x0014
        /*0058*/ 	.byte	0x00, 0xf0, 0x11, 0x00


	//----- nvinfo : EIATTR_KPARAM_INFO
	.align		4
.L_54:
        /*005c*/ 	.byte	0x04, 0x17
        /*005e*/ 	.short	(.L_56 - .L_55)
.L_55:
        /*0060*/ 	.word	0x00000000
        /*0064*/ 	.short	0x0002
        /*0066*/ 	.short	0x0010
        /*0068*/ 	.byte	0x00, 0xf0, 0x11, 0x00


	//----- nvinfo : EIATTR_KPARAM_INFO
	.align		4
.L_56:
        /*006c*/ 	.byte	0x04, 0x17
        /*006e*/ 	.short	(.L_58 - .L_57)
.L_57:
        /*0070*/ 	.word	0x00000000
        /*0074*/ 	.short	0x0001
        /*0076*/ 	.short	0x0008
        /*0078*/ 	.byte	0x00, 0xf0, 0x21, 0x00


	//----- nvinfo : EIATTR_KPARAM_INFO
	.align		4
.L_58:
        /*007c*/ 	.byte	0x04, 0x17
        /*007e*/ 	.short	(.L_60 - .L_59)
.L_59:
        /*0080*/ 	.word	0x00000000
        /*0084*/ 	.short	0x0000
        /*0086*/ 	.short	0x0000
        /*0088*/ 	.byte	0x00, 0xf0, 0x21, 0x00


	//----- nvinfo : EIATTR_MAXREG_COUNT
	.align		4
.L_60:
        /*008c*/ 	.byte	0x03, 0x1b
        /*008e*/ 	.short	0x00ff


	//----- nvinfo : EIATTR_MERCURY_ISA_VERSION
	.align		4
        /*0090*/ 	.byte	0x03, 0x5f
        /*0092*/ 	.short	0x0000


	//----- nvinfo : EIATTR_EXIT_INSTR_OFFSETS
	.align		4
        /*0094*/ 	.byte	0x04, 0x1c
        /*0096*/ 	.short	(.L_62 - .L_61)


	//   ....[0]....
.L_61:
        /*0098*/ 	.word	0x00000030


	//   ....[1]....
        /*009c*/ 	.word	0x00000500


	//----- nvinfo : EIATTR_CTAIDZ_USED
	.align		4
.L_62:
        /*00a0*/ 	.byte	0x01, 0x04
	.zero		2


	//----- nvinfo : EIATTR_CRS_STACK_SIZE
	.align		4
        /*00a4*/ 	.byte	0x04, 0x1e
        /*00a6*/ 	.short	(.L_64 - .L_63)
.L_63:
        /*00a8*/ 	.word	0x00000000
.L_64:


//--------------------- .nv.info._ZN17fastertransformer24image_merge_col32_kernelIfEEvPaPKT_iiiiPKf --------------------------
	.section	.nv.info._ZN17fastertransformer24image_merge_col32_kernelIfEEvPaPKT_iiiiPKf,"",@"SHT_CUDA_INFO"
	.sectionflags	@""
	.align	4


	//----- nvinfo : EIATTR_CUDA_API_VERSION
	.align		4
        /*0000*/ 	.byte	0x04, 0x37
        /*0002*/ 	.short	(.L_66 - .L_65)
.L_65:
        /*0004*/ 	.word	0x00000082


	//----- nvinfo : EIATTR_SW2861232_WAR
	.align		4
.L_66:
        /*0008*/ 	.byte	0x01, 0x35
	.zero		2


	//----- nvinfo : EIATTR_PARAM_CBANK
	.align		4
        /*000c*/ 	.byte	0x04, 0x0a
        /*000e*/ 	.short	(.L_68 - .L_67)
	.align		4
.L_67:
        /*0010*/ 	.word	index@(.nv.constant0._ZN17fastertransformer24image_merge_col32_kernelIfEEvPaPKT_iiiiPKf)
        /*0014*/ 	.short	0x0160
        /*0016*/ 	.short	0x0028


	//----- nvinfo : EIATTR_CBANK_PARAM_SIZE
	.align		4
.L_68:
        /*0018*/ 	.byte	0x03, 0x19
        /*001a*/ 	.short	0x0028


	//----- nvinfo : EIATTR_KPARAM_INFO
	.align		4
        /*001c*/ 	.byte	0x04, 0x17
        /*001e*/ 	.short	(.L_70 - .L_69)
.L_69:
        /*0020*/ 	.word	0x00000000
        /*0024*/ 	.short	0x0006
        /*0026*/ 	.short	0x0020
        /*0028*/ 	.byte	0x00, 0xf0, 0x21, 0x00


	//----- nvinfo : EIATTR_KPARAM_INFO
	.align		4
.L_70:
        /*002c*/ 	.byte	0x04, 0x17
        /*002e*/ 	.short	(.L_72 - .L_71)
.L_71:
        /*0030*/ 	.word	0x00000000
        /*0034*/ 	.short	0x0005
        /*0036*/ 	.short	0x001c
        /*0038*/ 	.byte	0x00, 0xf0, 0x11, 0x00


	//----- nvinfo : EIATTR_KPARAM_INFO
	.align		4
.L_72:
        /*003c*/ 	.byte	0x04, 0x17
        /*003e*/ 	.short	(.L_74 - .L_73)
.L_73:
        /*0040*/ 	.word	0x00000000
        /*0044*/ 	.short	0x0004
        /*0046*/ 	.short	0x0018
        /*0048*/ 	.byte	0x00, 0xf0, 0x11, 0x00


	//----- nvinfo : EIATTR_KPARAM_INFO
	.align		4
.L_74:
        /*004c*/ 	.byte	0x04, 0x17
        /*004e*/ 	.short	(.L_76 - .L_75)
.L_75:
        /*0050*/ 	.word	0x00000000
        /*0054*/ 	.short	0x0003
        /*0056*/ 	.short	0x0014
        /*0058*/ 	.byte	0x00, 0xf0, 0x11, 0x00


	//----- nvinfo : EIATTR_KPARAM_INFO
	.align		4
.L_76:
        /*005c*/ 	.byte	0x04, 0x17
        /*005e*/ 	.short	(.L_78 - .L_77)
.L_77:
        /*0060*/ 	.word	0x00000000
        /*0064*/ 	.short	0x0002
        /*0066*/ 	.short	0x0010
        /*0068*/ 	.byte	0x00, 0xf0, 0x11, 0x00


	//----- nvinfo : EIATTR_KPARAM_INFO
	.align		4
.L_78:
        /*006c*/ 	.byte	0x04, 0x17
        /*006e*/ 	.short	(.L_80 - .L_79)
.L_79:
        /*0070*/ 	.word	0x00000000
        /*0074*/ 	.short	0x0001
        /*0076*/ 	.short	0x0008
        /*0078*/ 	.byte	0x00, 0xf0, 0x21, 0x00


	//----- nvinfo : EIATTR_KPARAM_INFO
	.align		4
.L_80:
        /*007c*/ 	.byte	0x04, 0x17
        /*007e*/ 	.short	(.L_82 - .L_81)
.L_81:
        /*0080*/ 	.word	0x00000000
        /*0084*/ 	.short	0x0000
        /*0086*/ 	.short	0x0000
        /*0088*/ 	.byte	0x00, 0xf0, 0x21, 0x00


	//----- nvinfo : EIATTR_MAXREG_COUNT
	.align		4
.L_82:
        /*008c*/ 	.byte	0x03, 0x1b
        /*008e*/ 	.short	0x00ff


	//----- nvinfo : EIATTR_MERCURY_ISA_VERSION
	.align		4
        /*0090*/ 	.byte	0x03, 0x5f
        /*0092*/ 	.short	0x0000


	//----- nvinfo : EIATTR_EXIT_INSTR_OFFSETS
	.align		4
        /*0094*/ 	.byte	0x04, 0x1c
        /*0096*/ 	.short	(.L_84 - .L_83)


	//   ....[0]....
.L_83:
        /*0098*/ 	.word	0x00000030


	//   ....[1]....
        /*009c*/ 	.word	0x000004f0


	//----- nvinfo : EIATTR_CTAIDZ_USED
	.align		4
.L_84:
        /*00a0*/ 	.byte	0x01, 0x04
	.zero		2


	//----- nvinfo : EIATTR_CRS_STACK_SIZE
	.align		4
        /*00a4*/ 	.byte	0x04, 0x1e
        /*00a6*/ 	.short	(.L_86 - .L_85)
.L_85:
        /*00a8*/ 	.word	0x00000000
.L_86:


//--------------------- .nv.info._ZN17fastertransformer18image_merge_kernelI6__halfEEvPT_PKS2_iiii --------------------------
	.section	.nv.info._ZN17fastertransformer18image_merge_kernelI6__halfEEvPT_PKS2_iiii,"",@"SHT_CUDA_INFO"
	.sectionflags	@""
	.align	4


	//----- nvinfo : EIATTR_CUDA_API_VERSION
	.align		4
        /*0000*/ 	.byte	0x04, 0x37
        /*0002*/ 	.short	(.L_88 - .L_87)
.L_87:
        /*0004*/ 	.word	0x00000082


	//----- nvinfo : EIATTR_SW2861232_WAR
	.align		4
.L_88:
        /*0008*/ 	.byte	0x01, 0x35
	.zero		2


	//----- nvinfo : EIATTR_PARAM_CBANK
	.align		4
        /*000c*/ 	.byte	0x04, 0x0a
        /*000e*/ 	.short	(.L_90 - .L_89)
	.align		4
.L_89:
        /*0010*/ 	.word	index@(.nv.constant0._ZN17fastertransformer18image_merge_kernelI6__halfEEvPT_PKS2_iiii)
        /*0014*/ 	.short	0x0160
        /*0016*/ 	.short	0x0020


	//----- nvinfo : EIATTR_CBANK_PARAM_SIZE
	.align		4
.L_90:
        /*0018*/ 	.byte	0x03, 0x19
        /*001a*/ 	.short	0x0020


	//----- nvinfo : EIATTR_KPARAM_INFO
	.align		4
        /*001c*/ 	.byte	0x04, 0x17
        /*001e*/ 	.short	(.L_92 - .L_91)
.L_91:
        /*0020*/ 	.word	0x00000000
        /*0024*/ 	.short	0x0005
        /*0026*/ 	.short	0x001c
        /*0028*/ 	.byte	0x00, 0xf0, 0x11, 0x00


	//----- nvinfo : EIATTR_KPARAM_INFO
	.align		4
.L_92:
        /*002c*/ 	.byte	0x04, 0x17
        /*002e*/ 	.short	(.L_94 - .L_93)
.L_93:
        /*0030*/ 	.word	0x00000000
        /*0034*/ 	.short	0x0004
        /*0036*/ 	.short	0x0018
        /*0038*/ 	.byte	0x00, 0xf0, 0x11, 0x00


	//----- nvinfo : EIATTR_KPARAM_INFO
	.align		4
.L_94:
        /*003c*/ 	.byte	0x04, 0x17
        /*003e*/ 	.short	(.L_96 - .L_95)
.L_95:
        /*0040*/ 	.word	0x00000000
        /*0044*/ 	.short	0x0003
        /*0046*/ 	.short	0x0014
        /*0048*/ 	.byte	0x00, 0xf0, 0x11, 0x00


	//----- nvinfo : EIATTR_KPARAM_INFO
	.align		4
.L_96:
        /*004c*/ 	.byte	0x04, 0x17
        /*004e*/ 	.short	(.L_98 - .L_97)
.L_97:
        /*0050*/ 	.word	0x00000000
        /*0054*/ 	.short	0x0002
        /*0056*/ 	.short	0x0010
        /*0058*/ 	.byte	0x00, 0xf0, 0x11, 0x00


	//----- nvinfo : EIATTR_KPARAM_INFO
	.align		4
.L_98:
        /*005c*/ 	.byte	0x04, 0x17
        /*005e*/ 	.short	(.L_100 - .L_99)
.L_99:
        /*0060*/ 	.word	0x00000000
        /*0064*/ 	.short	0x0001
        /*0066*/ 	.short	0x0008
        /*0068*/ 	.byte	0x00, 0xf0, 0x21, 0x00


	//----- nvinfo : EIATTR_KPARAM_INFO
	.align		4
.L_100:
        /*006c*/ 	.byte	0x04, 0x17
        /*006e*/ 	.short	(.L_102 - .L_101)
.L_101:
        /*0070*/ 	.word	0x00000000
        /*0074*/ 	.short	0x0000
        /*0076*/ 	.short	0x0000
        /*0078*/ 	.byte	0x00, 0xf0, 0x21, 0x00


	//----- nvinfo : EIATTR_MAXREG_COUNT
	.align		4
.L_102:
        /*007c*/ 	.byte	0x03, 0x1b
        /*007e*/ 	.short	0x00ff


	//----- nvinfo : EIATTR_MERCURY_ISA_VERSION
	.align		4
        /*0080*/ 	.byte	0x03, 0x5f
        /*0082*/ 	.short	0x0000


	//----- nvinfo : EIATTR_EXIT_INSTR_OFFSETS
	.align		4
        /*0084*/ 	.byte	0x04, 0x1c
        /*0086*/ 	.short	(.L_104 - .L_103)


	//   ....[0]....
.L_103:
        /*0088*/ 	.word	0x00000030


	//   ....[1]....
        /*008c*/ 	.word	0x000004e0


	//----- nvinfo : EIATTR_CTAIDZ_USED
	.align		4
.L_104:
        /*0090*/ 	.byte	0x01, 0x04
	.zero		2


	//----- nvinfo : EIATTR_CRS_STACK_SIZE
	.align		4
        /*0094*/ 	.byte	0x04, 0x1e
        /*0096*/ 	.short	(.L_106 - .L_105)
.L_105:
        /*0098*/ 	.word	0x00000000
.L_106:


//--------------------- .nv.info._ZN17fastertransformer18image_merge_kernelIfEEvPT_PKS1_iiii --------------------------
	.section	.nv.info._ZN17fastertransformer18image_merge_kernelIfEEvPT_PKS1_iiii,"",@"SHT_CUDA_INFO"
	.sectionflags	@""
	.align	4


	//----- nvinfo : EIATTR_CUDA_API_VERSION
	.align		4
        /*0000*/ 	.byte	0x04, 0x37
        /*0002*/ 	.short	(.L_108 - .L_107)
.L_107:
        /*0004*/ 	.word	0x00000082


	//----- nvinfo : EIATTR_SW2861232_WAR
	.align		4
.L_108:
        /*0008*/ 	.byte	0x01, 0x35
	.zero		2


	//----- nvinfo : EIATTR_PARAM_CBANK
	.align		4
        /*000c*/ 	.byte	0x04, 0x0a
        /*000e*/ 	.short	(.L_110 - .L_109)
	.align		4
.L_109:
        /*0010*/ 	.word	index@(.nv.constant0._ZN17fastertransformer18image_merge_kernelIfEEvPT_PKS1_iiii)
        /*0014*/ 	.short	0x0160
        /*0016*/ 	.short	0x0020


	//----- nvinfo : EIATTR_CBANK_PARAM_SIZE
	.align		4
.L_110:
        /*0018*/ 	.byte	0x03, 0x19
        /*001a*/ 	.short	0x0020


	//----- nvinfo : EIATTR_KPARAM_INFO
	.align		4
        /*001c*/ 	.byte	0x04, 0x17
        /*001e*/ 	.short	(.L_112 - .L_111)
.L_111:
        /*0020*/ 	.word	0x00000000
        /*0024*/ 	.short	0x0005
        /*0026*/ 	.short	0x001c
        /*0028*/ 	.byte	0x00, 0xf0, 0x11, 0x00


	//----- nvinfo : EIATTR_KPARAM_INFO
	.align		4
.L_112:
        /*002c*/ 	.byte	0x04, 0x17
        /*002e*/ 	.short	(.L_114 - .L_113)
.L_113:
        /*0030*/ 	.word	0x00000000
        /*0034*/ 	.short	0x0004
        /*0036*/ 	.short	0x0018
        /*0038*/ 	.byte	0x00, 0xf0, 0x11, 0x00


	//----- nvinfo : EIATTR_KPARAM_INFO
	.align		4
.L_114:
        /*003c*/ 	.byte	0x04, 0x17
        /*003e*/ 	.short	(.L_116 - .L_115)
.L_115:
        /*0040*/ 	.word	0x00000000
        /*0044*/ 	.short	0x0003
        /*0046*/ 	.short	0x0014
        /*0048*/ 	.byte	0x00, 0xf0, 0x11, 0x00


	//----- nvinfo : EIATTR_KPARAM_INFO
	.align		4
.L_116:
        /*004c*/ 	.byte	0x04, 0x17
        /*004e*/ 	.short	(.L_118 - .L_117)
.L_117:
        /*0050*/ 	.word	0x00000000
        /*0054*/ 	.short	0x0002
        /*0056*/ 	.short	0x0010
        /*0058*/ 	.byte	0x00, 0xf0, 0x11, 0x00


	//----- nvinfo : EIATTR_KPARAM_INFO
	.align		4
.L_118:
        /*005c*/ 	.byte	0x04, 0x17
        /*005e*/ 	.short	(.L_120 - .L_119)
.L_119:
        /*0060*/ 	.word	0x00000000
        /*0064*/ 	.short	0x0001
        /*0066*/ 	.short	0x0008
        /*0068*/ 	.byte	0x00, 0xf0, 0x21, 0x00


	//----- nvinfo : EIATTR_KPARAM_INFO
	.align		4
.L_120:
        /*006c*/ 	.byte	0x04, 0x17
        /*006e*/ 	.short	(.L_122 - .L_121)
.L_121:
        /*0070*/ 	.word	0x00000000
        /*0074*/ 	.short	0x0000
        /*0076*/ 	.short	0x0000
        /*0078*/ 	.byte	0x00, 0xf0, 0x21, 0x00


	//----- nvinfo : EIATTR_MAXREG_COUNT
	.align		4
.L_122:
        /*007c*/ 	.byte	0x03, 0x1b
        /*007e*/ 	.short	0x00ff


	//----- nvinfo : EIATTR_MERCURY_ISA_VERSION
	.align		4
        /*0080*/ 	.byte	0x03, 0x5f
        /*0082*/ 	.short	0x0000


	//----- nvinfo : EIATTR_EXIT_INSTR_OFFSETS
	.align		4
        /*0084*/ 	.byte	0x04, 0x1c
        /*0086*/ 	.short	(.L_124 - .L_123)


	//   ....[0]....
.L_123:
        /*0088*/ 	.word	0x00000030


	//   ....[1]....
        /*008c*/ 	.word	0x000004e0


	//----- nvinfo : EIATTR_CTAIDZ_USED
	.align		4
.L_124:
        /*0090*/ 	.byte	0x01, 0x04
	.zero		2


	//----- nvinfo : EIATTR_CRS_STACK_SIZE
	.align		4
        /*0094*/ 	.byte	0x04, 0x1e
        /*0096*/ 	.short	(.L_126 - .L_125)
.L_125:
        /*0098*/ 	.word	0x00000000
.L_126:


//--------------------- .nv.callgraph             --------------------------
	.section	.nv.callgraph,"",@"SHT_CUDA_CALLGRAPH"
	.align	4
	.sectionentsize	8
	.align		4
        /*0000*/ 	.word	0x00000000
	.align		4
        /*0004*/ 	.word	0xffffffff
	.align		4
        /*0008*/ 	.word	0x00000000
	.align		4
        /*000c*/ 	.word	0xfffffffe
	.align		4
        /*0010*/ 	.word	0x00000000
	.align		4
        /*0014*/ 	.word	0xfffffffd
	.align		4
        /*0018*/ 	.word	0x00000000
	.align		4
        /*001c*/ 	.word	0xfffffffc


//--------------------- .nv.rel.action            --------------------------
	.section	.nv.rel.action,"",@"SHT_CUDA_RELOCINFO"
	.align	8
	.sectionentsize	8
        /*0000*/ 	.byte	0x73, 0x00, 0x00, 0x00, 0x00, 0x00, 0x00, 0x00, 0x00, 0x00, 0x00, 0x11, 0x25, 0x00, 0x05, 0x36


//--------------------- .nv.constant4             --------------------------
	.section	.nv.constant4,"a",@progbits
	.align	8
	.align		8
.nv.constant4:
        /*0000*/ 	.dword	precalc_xorwow_matrix
	.align		8
        /*0008*/ 	.dword	precalc_xorwow_offset_matrix
	.align		8
        /*0010*/ 	.dword	mrg32k3aM1
	.align		8
        /*0018*/ 	.dword	mrg32k3aM2
	.align		8
        /*0020*/ 	.dword	mrg32k3aM1SubSeq
	.align		8
        /*0028*/ 	.dword	mrg32k3aM2SubSeq
	.align		8
        /*0030*/ 	.dword	mrg32k3aM1Seq
	.align		8
        /*0038*/ 	.dword	mrg32k3aM2Seq
	.align		8
        /*0040*/ 	.dword	_ZN58_INTERNAL_35271a8f_22_image_merge_kernels_cu_d71c890f_32804cuda3std3__460_GLOBAL__N__35271a8f_22_image_merge_kernels_cu_d71c890f_32806ignoreE
	.align		8
        /*0048*/ 	.dword	_ZN58_INTERNAL_35271a8f_22_image_merge_kernels_cu_d71c890f_32804cuda3std3__45__cpo5beginE
	.align		8
        /*0050*/ 	.dword	_ZN58_INTERNAL_35271a8f_22_image_merge_kernels_cu_d71c890f_32804cuda3std3__45__cpo3endE
	.align		8
        /*0058*/ 	.dword	_ZN58_INTERNAL_35271a8f_22_image_merge_kernels_cu_d71c890f_32804cuda3std3__45__cpo6cbeginE
	.align		8
        /*0060*/ 	.dword	_ZN58_INTERNAL_35271a8f_22_image_merge_kernels_cu_d71c890f_32804cuda3std3__45__cpo4cendE
	.align		8
        /*0068*/ 	.dword	_ZN58_INTERNAL_35271a8f_22_image_merge_kernels_cu_d71c890f_32804cuda3std3__419piecewise_constructE
	.align		8
        /*0070*/ 	.dword	_ZN58_INTERNAL_35271a8f_22_image_merge_kernels_cu_d71c890f_32804cuda3std3__48in_placeE
	.align		8
        /*0078*/ 	.dword	_ZN58_INTERNAL_35271a8f_22_image_merge_kernels_cu_d71c890f_32804cuda3std6ranges3__45__cpo4swapE
	.align		8
        /*0080*/ 	.dword	_ZN58_INTERNAL_35271a8f_22_image_merge_kernels_cu_d71c890f_32804cuda3std6ranges3__45__cpo9iter_moveE
	.align		8
        /*0088*/ 	.dword	_ZN58_INTERNAL_35271a8f_22_image_merge_kernels_cu_d71c890f_32804cuda3std6ranges3__45__cpo7advanceE


//--------------------- .nv.constant3             --------------------------
	.section	.nv.constant3,"a",@progbits
	.align	8
.nv.constant3:
	.type		__cr_lgamma_table,@object
	.size		__cr_lgamma_table,(.L_8 - __cr_lgamma_table)
__cr_lgamma_table:
        /*0000*/ 	.byte	0x00, 0x00, 0x00, 0x00, 0x00, 0x00, 0x00, 0x00, 0x00, 0x00, 0x00, 0x00, 0x00, 0x00, 0x00, 0x00
        /*0010*/ 	.byte	0xef, 0x39, 0xfa, 0xfe, 0x42, 0x2e, 0xe6, 0x3f, 0x02, 0x20, 0x2a, 0xfa, 0x0b, 0xab, 0xfc, 0x3f
        /*0020*/ 	.byte	0xf9, 0x2c, 0x92, 0x7c, 0xa7, 0x6c, 0x09, 0x40, 0xc9, 0x79, 0x44, 0x3c, 0x64, 0x26, 0x13, 0x40
        /*0030*/ 	.byte	0xca, 0x01, 0xcf, 0x3a, 0x27, 0x51, 0x1a, 0x40, 0x30, 0xcc, 0x2d, 0xf3, 0xe1, 0x0c, 0x21, 0x40
        /*0040*/ 	.byte	0x0d, 0xb7, 0xfc, 0x82, 0x8e, 0x35, 0x25, 0x40
.L_8:


//--------------------- .nv.constant0._ZN17fastertransformer24image_merge_col32_kernelI6__halfEEvPaPKT_iiiiPKf --------------------------
	.section	.nv.constant0._ZN17fastertransformer24image_merge_col32_kernelI6__halfEEvPaPKT_iiiiPKf,"a",@progbits
	.sectionflags	@""
	.align	4
.nv.constant0._ZN17fastertransformer24image_merge_col32_kernelI6__halfEEvPaPKT_iiiiPKf:
	.zero		392


//--------------------- .nv.constant0._ZN17fastertransformer24image_merge_col32_kernelIfEEvPaPKT_iiiiPKf --------------------------
	.section	.nv.constant0._ZN17fastertransformer24image_merge_col32_kernelIfEEvPaPKT_iiiiPKf,"a",@progbits
	.sectionflags	@""
	.align	4
.nv.constant0._ZN17fastertransformer24image_merge_col32_kernelIfEEvPaPKT_iiiiPKf:
	.zero		392


//--------------------- .nv.constant0._ZN17fastertransformer18image_merge_kernelI6__halfEEvPT_PKS2_iiii --------------------------
	.section	.nv.constant0._ZN17fastertransformer18image_merge_kernelI6__halfEEvPT_PKS2_iiii,"a",@progbits
	.sectionflags	@""
	.align	4
.nv.constant0._ZN17fastertransformer18image_merge_kernelI6__halfEEvPT_PKS2_iiii:
	.zero		384


//--------------------- .nv.constant0._ZN17fastertransformer18image_merge_kernelIfEEvPT_PKS1_iiii --------------------------
	.section	.nv.constant0._ZN17fastertransformer18image_merge_kernelIfEEvPT_PKS1_iiii,"a",@progbits
	.sectionflags	@""
	.align	4
.nv.constant0._ZN17fastertransformer18image_merge_kernelIfEEvPT_PKS1_iiii:
	.zero		384


//--------------------- .text._ZN17fastertransformer24image_merge_col32_kernelI6__halfEEvPaPKT_iiiiPKf --------------------------
	.section	.text._ZN17fastertransformer24image_merge_col32_kernelI6__halfEEvPaPKT_iiiiPKf,"ax",@progbits
	.sectioninfo	@"SHI_REGISTERS=18"
	.align	128
        .global         _ZN17fastertransformer24image_merge_col32_kernelI6__halfEEvPaPKT_iiiiPKf
        .type           _ZN17fastertransformer24image_merge_col32_kernelI6__halfEEvPaPKT_iiiiPKf,@function
        .size           _ZN17fastertransformer24image_merge_col32_kernelI6__halfEEvPaPKT_iiiiPKf,(.L_x_8 - _ZN17fastertransformer24image_merge_col32_kernelI6__halfEEvPaPKT_iiiiPKf)
        .other          _ZN17fastertransformer24image_merge_col32_kernelI6__halfEEvPaPKT_iiiiPKf,@"STO_CUDA_ENTRY STV_DEFAULT"
_ZN17fastertransformer24image_merge_col32_kernelI6__halfEEvPaPKT_iiiiPKf:
.text._ZN17fastertransformer24image_merge_col32_kernelI6__halfEEvPaPKT_iiiiPKf:
[----:B------:R-:W-:Y:S02]  /*0000*/  IMAD.MOV.U32 R1, RZ, RZ, c[0x0][0x28] ;  /* 0x00000a00ff017624 */ /* 0x000fe400078e00ff */
[----:B------:R-:W0:Y:S02]  /*0010*/  S2R R11, SR_TID.X ;  /* 0x00000000000b7919 */ /* 0x000e240000002100 */
[----:B0-----:R-:W-:-:S13]  /*0020*/  ISETP.GE.AND P0, PT, R11, c[0x0][0x17c], PT ;  /* 0x00005f000b007a0c */ /* 0x001fda0003f06270 */
[----:B------:R-:W-:Y:S05]  /*0030*/  @P0 EXIT ;  /* 0x000000000000094d */ /* 0x000fea0003800000 */
[----:B------:R-:W-:Y:S01]  /*0040*/  IMAD.MOV.U32 R2, RZ, RZ, c[0x0][0x17c] ;  /* 0x00005f00ff027624 */ /* 0x000fe200078e00ff */
[----:B------:R-:W0:Y:S01]  /*0050*/  S2R R12, SR_CTAID.Z ;  /* 0x00000000000c7919 */ /* 0x000e220000002700 */
[----:B------:R-:W-:Y:S01]  /*0060*/  IMAD.MOV.U32 R6, RZ, RZ, c[0x0][0x180] ;  /* 0x00006000ff067624 */ /* 0x000fe200078e00ff */
[----:B------:R-:W-:Y:S01]  /*0070*/  ULDC.64 UR6, c[0x0][0x118] ;  /* 0x0000460000067ab9 */ /* 0x000fe20000000a00 */
[----:B------:R-:W-:Y:S01]  /*0080*/  IMAD.MOV.U32 R7, RZ, RZ, c[0x0][0x184] ;  /* 0x00006100ff077624 */ /* 0x000fe200078e00ff */
[----:B------:R-:W-:Y:S01]  /*0090*/  SHF.R.S32.HI R2, RZ, 0x2, R2 ;  /* 0x00000002ff027819 */ /* 0x000fe20000011402 */
[----:B------:R-:W1:Y:S01]  /*00a0*/  S2R R4, SR_CTAID.Y ;  /* 0x0000000000047919 */ /* 0x000e620000002600 */
[----:B------:R-:W-:Y:S02]  /*00b0*/  ULDC.64 UR4, c[0x0][0x170] ;  /* 0x00005c0000047ab9 */ /* 0x000fe40000000a00 */
[----:B------:R-:W-:Y:S01]  /*00c0*/  IABS R3, R2 ;  /* 0x0000000200037213 */ /* 0x000fe20000000000 */
[----:B------:R-:W2:Y:S03]  /*00d0*/  S2R R5, SR_CTAID.X ;  /* 0x0000000000057919 */ /* 0x000ea60000002500 */
[----:B------:R-:W3:Y:S01]  /*00e0*/  I2F.RP R10, R3 ;  /* 0x00000003000a7306 */ /* 0x000ee20000209400 */
[----:B------:R0:W5:Y:S01]  /*00f0*/  LDG.E.CONSTANT R0, [R6.64] ;  /* 0x0000000606007981 */ /* 0x000162000c1e9900 */
[----:B------:R-:W-:Y:S01]  /*0100*/  UIMAD UR4, UR4, UR5, URZ ;  /* 0x00000005040472a4 */ /* 0x000fe2000f8e023f */
[----:B------:R-:W-:-:S02]  /*0110*/  ISETP.NE.AND P0, PT, R2, RZ, PT ;  /* 0x000000ff0200720c */ /* 0x000fc40003f05270 */
[----:B------:R-:W-:Y:S02]  /*0120*/  ULDC UR5, c[0x0][0x178] ;  /* 0x00005e0000057ab9 */ /* 0x000fe40000000800 */
[----:B------:R-:W-:-:S04]  /*0130*/  UIMAD UR4, UR4, UR5, URZ ;  /* 0x00000005040472a4 */ /* 0x000fc8000f8e023f */
[----:B------:R-:W-:Y:S01]  /*0140*/  USHF.L.U32 UR4, UR4, 0x2, URZ ;  /* 0x0000000204047899 */ /* 0x000fe2000800063f */
[----:B0-----:R-:W-:-:S03]  /*0150*/  IMAD R7, R12, c[0x0][0x174], RZ ;  /* 0x00005d000c077a24 */ /* 0x001fc600078e02ff */
[----:B------:R-:W-:Y:S01]  /*0160*/  USHF.R.S32.HI UR5, URZ, 0x2, UR4 ;  /* 0x000000023f057899 */ /* 0x000fe20008011404 */
[----:B---3--:R-:W0:Y:S02]  /*0170*/  MUFU.RCP R10, R10 ;  /* 0x0000000a000a7308 */ /* 0x008e240000001000 */
[----:B0-----:R-:W-:Y:S02]  /*0180*/  IADD3 R8, R10, 0xffffffe, RZ ;  /* 0x0ffffffe0a087810 */ /* 0x001fe40007ffe0ff */
[----:B-1----:R-:W-:-:S04]  /*0190*/  IADD3 R10, R7, R4, RZ ;  /* 0x00000004070a7210 */ /* 0x002fc80007ffe0ff */
[----:B------:R0:W1:Y:S01]  /*01a0*/  F2I.FTZ.U32.TRUNC.NTZ R9, R8 ;  /* 0x0000000800097305 */ /* 0x000062000021f000 */
[----:B--2---:R-:W-:Y:S02]  /*01b0*/  IMAD R10, R10, c[0x0][0x178], R5 ;  /* 0x00005e000a0a7a24 */ /* 0x004fe400078e0205 */
[----:B0-----:R-:W-:Y:S02]  /*01c0*/  IMAD.MOV.U32 R8, RZ, RZ, RZ ;  /* 0x000000ffff087224 */ /* 0x001fe400078e00ff */
[----:B-1----:R-:W-:-:S04]  /*01d0*/  IMAD.MOV R6, RZ, RZ, -R9 ;  /* 0x000000ffff067224 */ /* 0x002fc800078e0a09 */
[----:B------:R-:W-:-:S04]  /*01e0*/  IMAD R13, R6, R3, RZ ;  /* 0x00000003060d7224 */ /* 0x000fc800078e02ff */
[----:B------:R-:W-:Y:S01]  /*01f0*/  IMAD.HI.U32 R6, R9, R13, R8 ;  /* 0x0000000d09067227 */ /* 0x000fe200078e0008 */
[----:B------:R-:W-:-:S03]  /*0200*/  LOP3.LUT R8, RZ, R2, RZ, 0x33, !PT ;  /* 0x00000002ff087212 */ /* 0x000fc600078e33ff */
[----:B------:R-:W-:-:S03]  /*0210*/  IMAD.MOV.U32 R9, RZ, RZ, R11 ;  /* 0x000000ffff097224 */ /* 0x000fc600078e000b */
.L_x_0:
[----:B0-----:R-:W-:Y:S02]  /*0220*/  IABS R11, R2 ;  /* 0x00000002000b7213 */ /* 0x001fe40000000000 */
[----:B------:R-:W-:-:S03]  /*0230*/  IABS R12, R9 ;  /* 0x00000009000c7213 */ /* 0x000fc60000000000 */
[----:B------:R-:W-:Y:S02]  /*0240*/  IMAD.MOV R13, RZ, RZ, -R11 ;  /* 0x000000ffff0d7224 */ /* 0x000fe400078e0a0b */
[----:B------:R-:W-:-:S04]  /*0250*/  IMAD.HI.U32 R11, R6, R12, RZ ;  /* 0x0000000c060b7227 */ /* 0x000fc800078e00ff */
[----:B------:R-:W-:Y:S01]  /*0260*/  IMAD R12, R11, R13, R12 ;  /* 0x0000000d0b0c7224 */ /* 0x000fe200078e020c */
[----:B------:R-:W-:-:S04]  /*0270*/  IABS R13, R2 ;  /* 0x00000002000d7213 */ /* 0x000fc80000000000 */
[----:B------:R-:W-:-:S13]  /*0280*/  ISETP.GT.U32.AND P2, PT, R3, R12, PT ;  /* 0x0000000c0300720c */ /* 0x000fda0003f44070 */
[----:B------:R-:W-:Y:S02]  /*0290*/  @!P2 IADD3 R12, R12, -R13, RZ ;  /* 0x8000000d0c0ca210 */ /* 0x000fe40007ffe0ff */
[----:B------:R-:W-:Y:S02]  /*02a0*/  @!P2 IADD3 R11, R11, 0x1, RZ ;  /* 0x000000010b0ba810 */ /* 0x000fe40007ffe0ff */
[----:B------:R-:W-:Y:S02]  /*02b0*/  ISETP.GE.U32.AND P1, PT, R12, R3, PT ;  /* 0x000000030c00720c */ /* 0x000fe40003f26070 */
[----:B------:R-:W-:-:S04]  /*02c0*/  LOP3.LUT R12, R9, R2, RZ, 0x3c, !PT ;  /* 0x00000002090c7212 */ /* 0x000fc800078e3cff */
[----:B------:R-:W-:-:S07]  /*02d0*/  ISETP.GE.AND P3, PT, R12, RZ, PT ;  /* 0x000000ff0c00720c */ /* 0x000fce0003f66270 */
[----:B------:R-:W-:-:S06]  /*02e0*/  @P1 IADD3 R11, R11, 0x1, RZ ;  /* 0x000000010b0b1810 */ /* 0x000fcc0007ffe0ff */
[----:B------:R-:W-:-:S05]  /*02f0*/  @!P3 IMAD.MOV R11, RZ, RZ, -R11 ;  /* 0x000000ffff0bb224 */ /* 0x000fca00078e0a0b */
[----:B------:R-:W-:-:S04]  /*0300*/  SEL R11, R8, R11, !P0 ;  /* 0x0000000b080b7207 */ /* 0x000fc80004000000 */
[----:B------:R-:W-:Y:S01]  /*0310*/  LEA.HI R12, R11, R11, RZ, 0x1 ;  /* 0x0000000b0b0c7211 */ /* 0x000fe200078f08ff */
[----:B------:R-:W-:-:S03]  /*0320*/  IMAD.MOV R13, RZ, RZ, -R11 ;  /* 0x000000ffff0d7224 */ /* 0x000fc600078e0a0b */
[----:B------:R-:W-:Y:S02]  /*0330*/  LOP3.LUT R14, R12, 0x7ffffffe, RZ, 0xc0, !PT ;  /* 0x7ffffffe0c0e7812 */ /* 0x000fe400078ec0ff */
[----:B------:R-:W-:-:S03]  /*0340*/  SHF.R.S32.HI R12, RZ, 0x1, R12 ;  /* 0x00000001ff0c7819 */ /* 0x000fc6000001140c */
[----:B------:R-:W-:Y:S02]  /*0350*/  IMAD.IADD R11, R11, 0x1, -R14 ;  /* 0x000000010b0b7824 */ /* 0x000fe400078e0a0e */
[----:B------:R-:W-:-:S03]  /*0360*/  IMAD R12, R5, 0x2, R12 ;  /* 0x00000002050c7824 */ /* 0x000fc600078e020c */
[----:B------:R-:W-:Y:S01]  /*0370*/  LEA R14, R4, R11, 0x1 ;  /* 0x0000000b040e7211 */ /* 0x000fe200078e08ff */
[----:B------:R-:W-:-:S04]  /*0380*/  IMAD R11, R2, R13, R9 ;  /* 0x0000000d020b7224 */ /* 0x000fc800078e0209 */
[----:B------:R-:W-:Y:S01]  /*0390*/  IMAD R15, R7, 0x2, R14 ;  /* 0x00000002070f7824 */ /* 0x000fe200078e020e */
[C---:B------:R-:W-:Y:S02]  /*03a0*/  LOP3.LUT R13, R11.reuse, 0xffffffe0, RZ, 0xc0, !PT ;  /* 0xffffffe00b0d7812 */ /* 0x040fe400078ec0ff */
[----:B------:R-:W-:Y:S01]  /*03b0*/  LOP3.LUT R14, R11, 0x1f, RZ, 0xc0, !PT ;  /* 0x0000001f0b0e7812 */ /* 0x000fe200078ec0ff */
[----:B------:R-:W-:-:S04]  /*03c0*/  IMAD.SHL.U32 R11, R15, 0x2, RZ ;  /* 0x000000020f0b7824 */ /* 0x000fc800078e00ff */
[----:B------:R-:W-:Y:S01]  /*03d0*/  IMAD R11, R11, c[0x0][0x178], R12 ;  /* 0x00005e000b0b7a24 */ /* 0x000fe200078e020c */
[----:B------:R-:W-:Y:S01]  /*03e0*/  HFMA2.MMA R12, -RZ, RZ, 0, 1.1920928955078125e-07 ;  /* 0x00000002ff0c7435 */ /* 0x000fe200000001ff */
[----:B------:R-:W-:-:S04]  /*03f0*/  IMAD R14, R13, UR4, R14 ;  /* 0x000000040d0e7c24 */ /* 0x000fc8000f8e020e */
[----:B------:R-:W-:-:S05]  /*0400*/  IMAD R11, R11, 0x20, R14 ;  /* 0x000000200b0b7824 */ /* 0x000fca00078e020e */
[----:B------:R-:W-:-:S06]  /*0410*/  IMAD.WIDE R12, R11, R12, c[0x0][0x168] ;  /* 0x00005a000b0c7625 */ /* 0x000fcc00078e020c */
[----:B------:R-:W2:Y:S01]  /*0420*/  LDG.E.U16.CONSTANT R12, [R12.64] ;  /* 0x000000060c0c7981 */ /* 0x000ea2000c1e9500 */
[C---:B------:R-:W-:Y:S02]  /*0430*/  LOP3.LUT R15, R9.reuse, 0x1f, RZ, 0xc0, !PT ;  /* 0x0000001f090f7812 */ /* 0x040fe400078ec0ff */
[C---:B------:R-:W-:Y:S02]  /*0440*/  LOP3.LUT R14, R9.reuse, 0xffffffe0, RZ, 0xc0, !PT ;  /* 0xffffffe0090e7812 */ /* 0x040fe400078ec0ff */
[----:B------:R-:W-:Y:S01]  /*0450*/  IADD3 R9, R9, c[0x0][0x0], RZ ;  /* 0x0000000009097a10 */ /* 0x000fe20007ffe0ff */
[----:B------:R-:W-:-:S04]  /*0460*/  IMAD R15, R10, 0x20, R15 ;  /* 0x000000200a0f7824 */ /* 0x000fc800078e020f */
[----:B------:R-:W-:-:S05]  /*0470*/  IMAD R15, R14, UR5, R15 ;  /* 0x000000050e0f7c24 */ /* 0x000fca000f8e020f */
[----:B------:R-:W-:-:S04]  /*0480*/  IADD3 R14, P1, R15, c[0x0][0x160], RZ ;  /* 0x000058000f0e7a10 */ /* 0x000fc80007f3e0ff */
[----:B------:R-:W-:Y:S02]  /*0490*/  LEA.HI.X.SX32 R15, R15, c[0x0][0x164], 0x1, P1 ;  /* 0x000059000f0f7a11 */ /* 0x000fe400008f0eff */
[----:B------:R-:W-:Y:S01]  /*04a0*/  ISETP.GE.AND P1, PT, R9, c[0x0][0x17c], PT ;  /* 0x00005f0009007a0c */ /* 0x000fe20003f26270 */
[----:B--2---:R-:W-:-:S05]  /*04b0*/  HADD2.F32 R11, -RZ, R12.H0_H0 ;  /* 0x2000000cff0b7230 */ /* 0x004fca0000004100 */
[----:B-----5:R-:W-:-:S06]  /*04c0*/  FMUL.FTZ R11, R0, R11 ;  /* 0x0000000b000b7220 */ /* 0x020fcc0000410000 */
[----:B------:R-:W0:Y:S02]  /*04d0*/  F2I.S8.NTZ R11, R11 ;  /* 0x0000000b000b7305 */ /* 0x000e240000202100 */
[----:B0-----:R0:W-:Y:S01]  /*04e0*/  STG.E.U8 [R14.64], R11 ;  /* 0x0000000b0e007986 */ /* 0x0011e2000c101106 */
[----:B------:R-:W-:Y:S05]  /*04f0*/  @!P1 BRA `(.L_x_0) ;  /* 0xfffffd2000009947 */ /* 0x000fea000383ffff */
[----:B------:R-:W-:Y:S05]  /*0500*/  EXIT ;  /* 0x000000000000794d */ /* 0x000fea0003800000 */
.L_x_1:
[----:B------:R-:W-:-:S00]  /*0510*/  BRA `(.L_x_1) ;  /* 0xfffffff000007947 */ /* 0x000fc0000383ffff */
[----:B------:R-:W-:-:S00]  /*0520*/  NOP ;  /* 0x0000000000007918 */ /* 0x000fc00000000000 */
        /* <DEDUP_REMOVED lines=13> */
.L_x_8:


//--------------------- .text._ZN17fastertransformer24image_merge_col32_kernelIfEEvPaPKT_iiiiPKf --------------------------
	.section	.text._ZN17fastertransformer24image_merge_col32_kernelIfEEvPaPKT_iiiiPKf,"ax",@progbits
	.sectioninfo	@"SHI_REGISTERS=20"
	.align	128
        .global         _ZN17fastertransformer24image_merge_col32_kernelIfEEvPaPKT_iiiiPKf
        .type           _ZN17fastertransformer24image_merge_col32_kernelIfEEvPaPKT_iiiiPKf,@function
        .size           _ZN17fastertransformer24image_merge_col32_kernelIfEEvPaPKT_iiiiPKf,(.L_x_9 - _ZN17fastertransformer24image_merge_col32_kernelIfEEvPaPKT_iiiiPKf)
        .other          _ZN17fastertransformer24image_merge_col32_kernelIfEEvPaPKT_iiiiPKf,@"STO_CUDA_ENTRY STV_DEFAULT"
_ZN17fastertransformer24image_merge_col32_kernelIfEEvPaPKT_iiiiPKf:
.text._ZN17fastertransformer24image_merge_col32_kernelIfEEvPaPKT_iiiiPKf:
        /* <DEDUP_REMOVED lines=34> */
.L_x_2:
[----:B------:R-:W-:Y:S02]  /*0220*/  IABS R11, R2 ;  /* 0x00000002000b7213 */ /* 0x000fe40000000000 */
        /* <DEDUP_REMOVED lines=16> */
[----:B0-----:R-:W-:Y:S02]  /*0330*/  LOP3.LUT R14, R12, 0x7ffffffe, RZ, 0xc0, !PT ;  /* 0x7ffffffe0c0e7812 */ /* 0x001fe400078ec0ff */
        /* <DEDUP_REMOVED lines=10> */
[----:B------:R-:W-:Y:S01]  /*03e0*/  HFMA2.MMA R12, -RZ, RZ, 0, 2.384185791015625e-07 ;  /* 0x00000004ff0c7435 */ /* 0x000fe200000001ff */
[----:B------:R-:W-:-:S04]  /*03f0*/  IMAD R14, R13, UR4, R14 ;  /* 0x000000040d0e7c24 */ /* 0x000fc8000f8e020e */
[----:B------:R-:W-:-:S05]  /*0400*/  IMAD R11, R11, 0x20, R14 ;  /* 0x000000200b0b7824 */ /* 0x000fca00078e020e */
[----:B------:R-:W-:-:S06]  /*0410*/  IMAD.WIDE R12, R11, R12, c[0x0][0x168] ;  /* 0x00005a000b0c7625 */ /* 0x000fcc00078e020c */
[----:B------:R-:W2:Y:S01]  /*0420*/  LDG.E.CONSTANT R13, [R12.64] ;  /* 0x000000060c0d7981 */ /* 0x000ea2000c1e9900 */
        /* <DEDUP_REMOVED lines=8> */
[----:B--2--5:R-:W-:-:S04]  /*04b0*/  FMUL.FTZ R16, R0, R13 ;  /* 0x0000000d00107220 */ /* 0x024fc80000410000 */
[----:B------:R-:W0:Y:S02]  /*04c0*/  F2I.S8.NTZ R17, R16 ;  /* 0x0000001000117305 */ /* 0x000e240000202100 */
[----:B0-----:R0:W-:Y:S06]  /*04d0*/  STG.E.U8 [R14.64], R17 ;  /* 0x000000110e007986 */ /* 0x0011ec000c101106 */
[----:B------:R-:W-:Y:S05]  /*04e0*/  @!P1 BRA `(.L_x_2) ;  /* 0xfffffd3000009947 */ /* 0x000fea000383ffff */
[----:B------:R-:W-:Y:S05]  /*04f0*/  EXIT ;  /* 0x000000000000794d */ /* 0x000fea0003800000 */
.L_x_3:
        /* <DEDUP_REMOVED lines=16> */
.L_x_9:


//--------------------- .text._ZN17fastertransformer18image_merge_kernelI6__halfEEvPT_PKS2_iiii --------------------------
	.section	.text._ZN17fastertransformer18image_merge_kernelI6__halfEEvPT_PKS2_iiii,"ax",@progbits
	.sectioninfo	@"SHI_REGISTERS=19"
	.align	128
        .global         _ZN17fastertransformer18image_merge_kernelI6__halfEEvPT_PKS2_iiii
        .type           _ZN17fastertransformer18image_merge_kernelI6__halfEEvPT_PKS2_iiii,@function
        .size           _ZN17fastertransformer18image_merge_kernelI6__halfEEvPT_PKS2_iiii,(.L_x_10 - _ZN17fastertransformer18image_merge_kernelI6__halfEEvPT_PKS2_iiii)
        .other          _ZN17fastertransformer18image_merge_kernelI6__halfEEvPT_PKS2_iiii,@"STO_CUDA_ENTRY STV_DEFAULT"
_ZN17fastertransformer18image_merge_kernelI6__halfEEvPT_PKS2_iiii:
.text._ZN17fastertransformer18image_merge_kernelI6__halfEEvPT_PKS2_iiii:
[----:B------:R-:W-:Y:S02]  /*0000*/  IMAD.MOV.U32 R1, RZ, RZ, c[0x0][0x28] ;  /* 0x00000a00ff017624 */ /* 0x000fe400078e00ff */
[----:B------:R-:W0:Y:S02]  /*0010*/  S2R R11, SR_TID.X ;  /* 0x00000000000b7919 */ /* 0x000e240000002100 */
[----:B0-----:R-:W-:-:S13]  /*0020*/  ISETP.GE.AND P0, PT, R11, c[0x0][0x17c], PT ;  /* 0x00005f000b007a0c */ /* 0x001fda0003f06270 */
[----:B------:R-:W-:Y:S05]  /*0030*/  @P0 EXIT ;  /* 0x000000000000094d */ /* 0x000fea0003800000 */
[----:B------:R-:W-:Y:S01]  /*0040*/  IMAD.MOV.U32 R7, RZ, RZ, c[0x0][0x17c] ;  /* 0x00005f00ff077624 */ /* 0x000fe200078e00ff */
[----:B------:R-:W0:Y:S01]  /*0050*/  S2UR UR4, SR_CTAID.Z ;  /* 0x00000000000479c3 */ /* 0x000e220000002700 */
[----:B------:R-:W1:Y:S01]  /*0060*/  S2R R3, SR_CTAID.X ;  /* 0x0000000000037919 */ /* 0x000e620000002500 */
[----:B------:R-:W-:Y:S02]  /*0070*/  ULDC UR5, c[0x0][0x174] ;  /* 0x00005d0000057ab9 */ /* 0x000fe40000000800 */
[----:B------:R-:W-:Y:S01]  /*0080*/  SHF.R.S32.HI R0, RZ, 0x2, R7 ;  /* 0x00000002ff007819 */ /* 0x000fe20000011407 */
[----:B------:R-:W2:Y:S01]  /*0090*/  S2R R4, SR_CTAID.Y ;  /* 0x0000000000047919 */ /* 0x000ea20000002600 */
[----:B------:R-:W-:Y:S01]  /*00a0*/  ULDC.64 UR6, c[0x0][0x178] ;  /* 0x00005e0000067ab9 */ /* 0x000fe20000000a00 */
[----:B------:R-:W-:Y:S01]  /*00b0*/  IMAD R7, R7, c[0x0][0x178], RZ ;  /* 0x00005e0007077a24 */ /* 0x000fe200078e02ff */
[----:B------:R-:W-:Y:S02]  /*00c0*/  IABS R2, R0 ;  /* 0x0000000000027213 */ /* 0x000fe40000000000 */
[----:B------:R-:W-:-:S02]  /*00d0*/  ISETP.NE.AND P0, PT, R0, RZ, PT ;  /* 0x000000ff0000720c */ /* 0x000fc40003f05270 */
[----:B------:R-:W3:Y:S01]  /*00e0*/  I2F.RP R5, R2 ;  /* 0x0000000200057306 */ /* 0x000ee20000209400 */
[----:B------:R-:W-:-:S04]  /*00f0*/  LEA.HI R10, R7, R7, RZ, 0x1 ;  /* 0x00000007070a7211 */ /* 0x000fc800078f08ff */
[----:B------:R-:W-:Y:S01]  /*0100*/  SHF.R.S32.HI R10, RZ, 0x1, R10 ;  /* 0x00000001ff0a7819 */ /* 0x000fe2000001140a */
[----:B0-----:R-:W-:Y:S02]  /*0110*/  UIMAD UR4, UR4, UR5, URZ ;  /* 0x00000005040472a4 */ /* 0x001fe4000f8e023f */
[----:B---3--:R-:W0:Y:S02]  /*0120*/  MUFU.RCP R5, R5 ;  /* 0x0000000500057308 */ /* 0x008e240000001000 */
[----:B------:R-:W-:Y:S01]  /*0130*/  UIMAD UR4, UR4, UR6, URZ ;  /* 0x00000006040472a4 */ /* 0x000fe2000f8e023f */
[----:B--2---:R-:W-:-:S03]  /*0140*/  IMAD R6, R7, R4, RZ ;  /* 0x0000000407067224 */ /* 0x004fc600078e02ff */
[----:B------:R-:W-:-:S03]  /*0150*/  UIMAD UR4, UR4, UR7, URZ ;  /* 0x00000007040472a4 */ /* 0x000fc6000f8e023f */
[----:B------:R-:W-:Y:S01]  /*0160*/  ULDC.64 UR6, c[0x0][0x118] ;  /* 0x0000460000067ab9 */ /* 0x000fe20000000a00 */
[----:B0-----:R-:W-:Y:S01]  /*0170*/  IADD3 R8, R5, 0xffffffe, RZ ;  /* 0x0ffffffe05087810 */ /* 0x001fe20007ffe0ff */
[----:B-1----:R-:W-:-:S03]  /*0180*/  IMAD R5, R3, c[0x0][0x17c], RZ ;  /* 0x00005f0003057a24 */ /* 0x002fc600078e02ff */
[----:B------:R0:W1:Y:S02]  /*0190*/  F2I.FTZ.U32.TRUNC.NTZ R9, R8 ;  /* 0x0000000800097305 */ /* 0x000064000021f000 */
[--C-:B------:R-:W-:Y:S02]  /*01a0*/  SHF.R.S32.HI R13, RZ, 0x1f, R5.reuse ;  /* 0x0000001fff0d7819 */ /* 0x100fe40000011405 */
[----:B------:R-:W-:Y:S02]  /*01b0*/  IADD3 R5, P1, P2, R6, UR4, R5 ;  /* 0x0000000406057c10 */ /* 0x000fe4000fa3e005 */
[----:B------:R-:W-:Y:S01]  /*01c0*/  SHF.R.S32.HI R6, RZ, 0x1f, R6 ;  /* 0x0000001fff067819 */ /* 0x000fe20000011406 */
[----:B0-----:R-:W-:-:S03]  /*01d0*/  IMAD.MOV.U32 R8, RZ, RZ, RZ ;  /* 0x000000ffff087224 */ /* 0x001fc600078e00ff */
[----:B------:R-:W-:Y:S01]  /*01e0*/  IADD3.X R6, R6, R13, RZ, P1, P2 ;  /* 0x0000000d06067210 */ /* 0x000fe20000fe44ff */
[----:B-1----:R-:W-:-:S04]  /*01f0*/  IMAD.MOV R15, RZ, RZ, -R9 ;  /* 0x000000ffff0f7224 */ /* 0x002fc800078e0a09 */
[----:B------:R-:W-:-:S04]  /*0200*/  IMAD R15, R15, R2, RZ ;  /* 0x000000020f0f7224 */ /* 0x000fc800078e02ff */
[----:B------:R-:W-:Y:S01]  /*0210*/  IMAD.HI.U32 R7, R9, R15, R8 ;  /* 0x0000000f09077227 */ /* 0x000fe200078e0008 */
[----:B------:R-:W-:-:S03]  /*0220*/  LOP3.LUT R8, RZ, R0, RZ, 0x33, !PT ;  /* 0x00000000ff087212 */ /* 0x000fc600078e33ff */
[----:B------:R-:W-:-:S03]  /*0230*/  IMAD.MOV.U32 R9, RZ, RZ, R11 ;  /* 0x000000ffff097224 */ /* 0x000fc600078e000b */
.L_x_4:
[----:B------:R-:W-:Y:S02]  /*0240*/  IABS R11, R0 ;  /* 0x00000000000b7213 */ /* 0x000fe40000000000 */
[----:B------:R-:W-:-:S03]  /*0250*/  IABS R12, R9 ;  /* 0x00000009000c7213 */ /* 0x000fc60000000000 */
[----:B0-----:R-:W-:Y:S02]  /*0260*/  IMAD.MOV R13, RZ, RZ, -R11 ;  /* 0x000000ffff0d7224 */ /* 0x001fe400078e0a0b */
[----:B------:R-:W-:-:S04]  /*0270*/  IMAD.HI.U32 R11, R7, R12, RZ ;  /* 0x0000000c070b7227 */ /* 0x000fc800078e00ff */
[----:B------:R-:W-:Y:S01]  /*0280*/  IMAD R13, R11, R13, R12 ;  /* 0x0000000d0b0d7224 */ /* 0x000fe200078e020c */
[----:B------:R-:W-:-:S04]  /*0290*/  IABS R12, R0 ;  /* 0x00000000000c7213 */ /* 0x000fc80000000000 */
[----:B------:R-:W-:-:S13]  /*02a0*/  ISETP.GT.U32.AND P2, PT, R2, R13, PT ;  /* 0x0000000d0200720c */ /* 0x000fda0003f44070 */
[----:B------:R-:W-:Y:S01]  /*02b0*/  @!P2 IMAD.IADD R13, R13, 0x1, -R12 ;  /* 0x000000010d0da824 */ /* 0x000fe200078e0a0c */
[----:B------:R-:W-:Y:S02]  /*02c0*/  LOP3.LUT R12, R9, R0, RZ, 0x3c, !PT ;  /* 0x00000000090c7212 */ /* 0x000fe400078e3cff */
[----:B------:R-:W-:Y:S02]  /*02d0*/  @!P2 IADD3 R11, R11, 0x1, RZ ;  /* 0x000000010b0ba810 */ /* 0x000fe40007ffe0ff */
[----:B------:R-:W-:Y:S02]  /*02e0*/  ISETP.GE.U32.AND P1, PT, R13, R2, PT ;  /* 0x000000020d00720c */ /* 0x000fe40003f26070 */
[----:B------:R-:W-:-:S11]  /*02f0*/  ISETP.GE.AND P3, PT, R12, RZ, PT ;  /* 0x000000ff0c00720c */ /* 0x000fd60003f66270 */
[----:B------:R-:W-:-:S05]  /*0300*/  @P1 IADD3 R11, R11, 0x1, RZ ;  /* 0x000000010b0b1810 */ /* 0x000fca0007ffe0ff */
[----:B------:R-:W-:-:S05]  /*0310*/  @!P3 IMAD.MOV R11, RZ, RZ, -R11 ;  /* 0x000000ffff0bb224 */ /* 0x000fca00078e0a0b */
[----:B------:R-:W-:-:S04]  /*0320*/  SEL R11, R8, R11, !P0 ;  /* 0x0000000b080b7207 */ /* 0x000fc80004000000 */
[----:B------:R-:W-:-:S04]  /*0330*/  LEA.HI R12, R11, R11, RZ, 0x1 ;  /* 0x0000000b0b0c7211 */ /* 0x000fc800078f08ff */
[----:B------:R-:W-:Y:S02]  /*0340*/  LOP3.LUT R14, R12, 0xfffffffe, RZ, 0xc0, !PT ;  /* 0xfffffffe0c0e7812 */ /* 0x000fe400078ec0ff */
[----:B------:R-:W-:-:S03]  /*0350*/  SHF.R.S32.HI R12, RZ, 0x1, R12 ;  /* 0x00000001ff0c7819 */ /* 0x000fc6000001140c */
[----:B------:R-:W-:Y:S02]  /*0360*/  IMAD.IADD R13, R11, 0x1, -R14 ;  /* 0x000000010b0d7824 */ /* 0x000fe400078e0a0e */
[----:B------:R-:W-:Y:S02]  /*0370*/  IMAD.MOV R14, RZ, RZ, -R11 ;  /* 0x000000ffff0e7224 */ /* 0x000fe400078e0a0b */
[----:B------:R-:W-:Y:S02]  /*0380*/  IMAD R13, R4, 0x2, R13 ;  /* 0x00000002040d7824 */ /* 0x000fe400078e020d */
[----:B------:R-:W-:Y:S02]  /*0390*/  IMAD R14, R0, R14, R9 ;  /* 0x0000000e000e7224 */ /* 0x000fe400078e0209 */
[----:B------:R-:W-:Y:S02]  /*03a0*/  IMAD R13, R10, R13, RZ ;  /* 0x0000000d0a0d7224 */ /* 0x000fe400078e02ff */
[----:B------:R-:W-:Y:S01]  /*03b0*/  IMAD R11, R3, 0x2, R12 ;  /* 0x00000002030b7824 */ /* 0x000fe200078e020c */
[----:B------:R-:W-:-:S02]  /*03c0*/  SHF.R.S32.HI R12, RZ, 0x1f, R14 ;  /* 0x0000001fff0c7819 */ /* 0x000fc4000001140e */
[----:B------:R-:W-:Y:S01]  /*03d0*/  IADD3 R14, P1, P2, R13, UR4, R14 ;  /* 0x000000040d0e7c10 */ /* 0x000fe2000fa3e00e */
[----:B------:R-:W-:Y:S01]  /*03e0*/  IMAD R11, R0, R11, RZ ;  /* 0x0000000b000b7224 */ /* 0x000fe200078e02ff */
[----:B------:R-:W-:-:S04]  /*03f0*/  SHF.R.S32.HI R13, RZ, 0x1f, R13 ;  /* 0x0000001fff0d7819 */ /* 0x000fc8000001140d */
[----:B------:R-:W-:Y:S02]  /*0400*/  IADD3.X R12, R13, R12, RZ, P1, P2 ;  /* 0x0000000c0d0c7210 */ /* 0x000fe40000fe44ff */
[----:B------:R-:W-:-:S04]  /*0410*/  IADD3 R13, P1, R11, R14, RZ ;  /* 0x0000000e0b0d7210 */ /* 0x000fc80007f3e0ff */
[----:B------:R-:W-:Y:S02]  /*0420*/  LEA.HI.X.SX32 R14, R11, R12, 0x1, P1 ;  /* 0x0000000c0b0e7211 */ /* 0x000fe400008f0eff */
[----:B------:R-:W-:-:S04]  /*0430*/  LEA R12, P1, R13, c[0x0][0x168], 0x1 ;  /* 0x00005a000d0c7a11 */ /* 0x000fc800078208ff */
[----:B------:R-:W-:-:S06]  /*0440*/  LEA.HI.X R13, R13, c[0x0][0x16c], R14, 0x1, P1 ;  /* 0x00005b000d0d7a11 */ /* 0x000fcc00008f0c0e */
[----:B------:R-:W2:Y:S01]  /*0450*/  LDG.E.U16.CONSTANT R13, [R12.64] ;  /* 0x000000060c0d7981 */ /* 0x000ea2000c1e9500 */
[----:B------:R-:W-:-:S04]  /*0460*/  IADD3 R11, P1, R9, R5, RZ ;  /* 0x00000005090b7210 */ /* 0x000fc80007f3e0ff */
[----:B------:R-:W-:Y:S02]  /*0470*/  LEA.HI.X.SX32 R16, R9, R6, 0x1, P1 ;  /* 0x0000000609107211 */ /* 0x000fe400008f0eff */
[----:B------:R-:W-:Y:S02]  /*0480*/  LEA R14, P1, R11, c[0x0][0x160], 0x1 ;  /* 0x000058000b0e7a11 */ /* 0x000fe400078208ff */
[----:B------:R-:W-:Y:S02]  /*0490*/  IADD3 R9, R9, c[0x0][0x0], RZ ;  /* 0x0000000009097a10 */ /* 0x000fe40007ffe0ff */
[----:B------:R-:W-:Y:S02]  /*04a0*/  LEA.HI.X R15, R11, c[0x0][0x164], R16, 0x1, P1 ;  /* 0x000059000b0f7a11 */ /* 0x000fe400008f0c10 */
[----:B------:R-:W-:-:S03]  /*04b0*/  ISETP.GE.AND P1, PT, R9, c[0x0][0x17c], PT ;  /* 0x00005f0009007a0c */ /* 0x000fc60003f26270 */
[----:B--2---:R0:W-:Y:S10]  /*04c0*/  STG.E.U16 [R14.64], R13 ;  /* 0x0000000d0e007986 */ /* 0x0041f4000c101506 */
[----:B------:R-:W-:Y:S05]  /*04d0*/  @!P1 BRA `(.L_x_4) ;  /* 0xfffffd6000009947 */ /* 0x000fea000383ffff */
[----:B------:R-:W-:Y:S05]  /*04e0*/  EXIT ;  /* 0x000000000000794d */ /* 0x000fea0003800000 */
.L_x_5:
        /* <DEDUP_REMOVED lines=9> */
.L_x_10:


//--------------------- .text._ZN17fastertransformer18image_merge_kernelIfEEvPT_PKS1_iiii --------------------------
	.section	.text._ZN17fastertransformer18image_merge_kernelIfEEvPT_PKS1_iiii,"ax",@progbits
	.sectioninfo	@"SHI_REGISTERS=19"
	.align	128
        .global         _ZN17fastertransformer18image_merge_kernelIfEEvPT_PKS1_iiii
        .type           _ZN17fastertransformer18image_merge_kernelIfEEvPT_PKS1_iiii,@function
        .size           _ZN17fastertransformer18image_merge_kernelIfEEvPT_PKS1_iiii,(.L_x_11 - _ZN17fastertransformer18image_merge_kernelIfEEvPT_PKS1_iiii)
        .other          _ZN17fastertransformer18image_merge_kernelIfEEvPT_PKS1_iiii,@"STO_CUDA_ENTRY STV_DEFAULT"
_ZN17fastertransformer18image_merge_kernelIfEEvPT_PKS1_iiii:
.text._ZN17fastertransformer18image_merge_kernelIfEEvPT_PKS1_iiii:
        /* <DEDUP_REMOVED lines=36> */
.L_x_6:
        /* <DEDUP_REMOVED lines=33> */
[----:B------:R-:W2:Y:S01]  /*0450*/  LDG.E.CONSTANT R13, [R12.64] ;  /* 0x000000060c0d7981 */ /* 0x000ea2000c1e9900 */
[----:B------:R-:W-:-:S04]  /*0460*/  IADD3 R11, P1, R9, R5, RZ ;  /* 0x00000005090b7210 */ /* 0x000fc80007f3e0ff */
[----:B------:R-:W-:Y:S02]  /*0470*/  LEA.HI.X.SX32 R16, R9, R6, 0x1, P1 ;  /* 0x0000000609107211 */ /* 0x000fe400008f0eff */
[----:B------:R-:W-:Y:S02]  /*0480*/  LEA R14, P1, R11, c[0x0][0x160], 0x2 ;  /* 0x000058000b0e7a11 */ /* 0x000fe400078210ff */
[----:B------:R-:W-:Y:S02]  /*0490*/  IADD3 R9, R9, c[0x0][0x0], RZ ;  /* 0x0000000009097a10 */ /* 0x000fe40007ffe0ff */
[----:B------:R-:W-:Y:S02]  /*04a0*/  LEA.HI.X R15, R11, c[0x0][0x164], R16, 0x2, P1 ;  /* 0x000059000b0f7a11 */ /* 0x000fe400008f1410 */
[----:B------:R-:W-:-:S03]  /*04b0*/  ISETP.GE.AND P1, PT, R9, c[0x0][0x17c], PT ;  /* 0x00005f0009007a0c */ /* 0x000fc60003f26270 */
[----:B--2---:R0:W-:Y:S10]  /*04c0*/  STG.E [R14.64], R13 ;  /* 0x0000000d0e007986 */ /* 0x0041f4000c101906 */
[----:B------:R-:W-:Y:S05]  /*04d0*/  @!P1 BRA `(.L_x_6) ;  /* 0xfffffd6000009947 */ /* 0x000fea000383ffff */
[----:B------:R-:W-:Y:S05]  /*04e0*/  EXIT ;  /* 0x000000000000794d */ /* 0x000fea0003800000 */
.L_x_7:
        /* <DEDUP_REMOVED lines=9> */
.L_x_11:


//--------------------- .nv.global.init           --------------------------
	.section	.nv.global.init,"aw",@progbits
	.align	4
.nv.global.init:
	.type		mrg32k3aM1SubSeq,@object
	.size		mrg32k3aM1SubSeq,(mrg32k3aM2SubSeq - mrg32k3aM1SubSeq)
mrg32k3aM1SubSeq:
        /*0000*/ 	.byte	0x0b, 0xcc, 0xee, 0x04, 0x73, 0x29, 0x8b, 0x6f, 0xf6, 0x53, 0x03, 0xf6, 0x23, 0xf6, 0xea, 0xda
        /* <DEDUP_REMOVED lines=125> */
	.type		mrg32k3aM2SubSeq,@object
	.size		mrg32k3aM2SubSeq,(mrg32k3aM1 - mrg32k3aM2SubSeq)
mrg32k3aM2SubSeq:
        /* <DEDUP_REMOVED lines=126> */
	.type		mrg32k3aM1,@object
	.size		mrg32k3aM1,(mrg32k3aM1Seq - mrg32k3aM1)
mrg32k3aM1:
        /* <DEDUP_REMOVED lines=144> */
	.type		mrg32k3aM1Seq,@object
	.size		mrg32k3aM1Seq,(mrg32k3aM2 - mrg32k3aM1Seq)
mrg32k3aM1Seq:
        /* <DEDUP_REMOVED lines=144> */
	.type		mrg32k3aM2,@object
	.size		mrg32k3aM2,(mrg32k3aM2Seq - mrg32k3aM2)
mrg32k3aM2:
        /* <DEDUP_REMOVED lines=144> */
	.type		mrg32k3aM2Seq,@object
	.size		mrg32k3aM2Seq,(precalc_xorwow_matrix - mrg32k3aM2Seq)
mrg32k3aM2Seq:
        /* <DEDUP_REMOVED lines=144> */
	.type		precalc_xorwow_matrix,@object
	.size		precalc_xorwow_matrix,(precalc_xorwow_offset_matrix - precalc_xorwow_matrix)
precalc_xorwow_matrix:
        /* <DEDUP_REMOVED lines=6400> */
	.type		precalc_xorwow_offset_matrix,@object
	.size		precalc_xorwow_offset_matrix,(.L_1 - precalc_xorwow_offset_matrix)
precalc_xorwow_offset_matrix:
        /* <DEDUP_REMOVED lines=6400> */
.L_1:


//--------------------- .nv.global                --------------------------
	.section	.nv.global,"aw",@nobits
.nv.global:
	.type		_ZN58_INTERNAL_35271a8f_22_image_merge_kernels_cu_d71c890f_32804cuda3std6ranges3__45__cpo9iter_moveE,@object
	.size		_ZN58_INTERNAL_35271a8f_22_image_merge_kernels_cu_d71c890f_32804cuda3std6ranges3__45__cpo9iter_moveE,(_ZN58_INTERNAL_35271a8f_22_image_merge_kernels_cu_d71c890f_32804cuda3std3__460_GLOBAL__N__35271a8f_22_image_merge_kernels_cu_d71c890f_32806ignoreE - _ZN58_INTERNAL_35271a8f_22_image_merge_kernels_cu_d71c890f_32804cuda3std6ranges3__45__cpo9iter_moveE)
_ZN58_INTERNAL_35271a8f_22_image_merge_kernels_cu_d71c890f_32804cuda3std6ranges3__45__cpo9iter_moveE:
	.zero		1
	.type		_ZN58_INTERNAL_35271a8f_22_image_merge_kernels_cu_d71c890f_32804cuda3std3__460_GLOBAL__N__35271a8f_22_image_merge_kernels_cu_d71c890f_32806ignoreE,@object
	.size		_ZN58_INTERNAL_35271a8f_22_image_merge_kernels_cu_d71c890f_32804cuda3std3__460_GLOBAL__N__35271a8f_22_image_merge_kernels_cu_d71c890f_32806ignoreE,(_ZN58_INTERNAL_35271a8f_22_image_merge_kernels_cu_d71c890f_32804cuda3std3__45__cpo4cendE - _ZN58_INTERNAL_35271a8f_22_image_merge_kernels_cu_d71c890f_32804cuda3std3__460_GLOBAL__N__35271a8f_22_image_merge_kernels_cu_d71c890f_32806ignoreE)
_ZN58_INTERNAL_35271a8f_22_image_merge_kernels_cu_d71c890f_32804cuda3std3__460_GLOBAL__N__35271a8f_22_image_merge_kernels_cu_d71c890f_32806ignoreE:
	.zero		1
	.type		_ZN58_INTERNAL_35271a8f_22_image_merge_kernels_cu_d71c890f_32804cuda3std3__45__cpo4cendE,@object
	.size		_ZN58_INTERNAL_35271a8f_22_image_merge_kernels_cu_d71c890f_32804cuda3std3__45__cpo4cendE,(_ZN58_INTERNAL_35271a8f_22_image_merge_kernels_cu_d71c890f_32804cuda3std3__45__cpo3endE - _ZN58_INTERNAL_35271a8f_22_image_merge_kernels_cu_d71c890f_32804cuda3std3__45__cpo4cendE)
_ZN58_INTERNAL_35271a8f_22_image_merge_kernels_cu_d71c890f_32804cuda3std3__45__cpo4cendE:
	.zero		1
	.type		_ZN58_INTERNAL_35271a8f_22_image_merge_kernels_cu_d71c890f_32804cuda3std3__45__cpo3endE,@object
	.size		_ZN58_INTERNAL_35271a8f_22_image_merge_kernels_cu_d71c890f_32804cuda3std3__45__cpo3endE,(_ZN58_INTERNAL_35271a8f_22_image_merge_kernels_cu_d71c890f_32804cuda3std3__48in_placeE - _ZN58_INTERNAL_35271a8f_22_image_merge_kernels_cu_d71c890f_32804cuda3std3__45__cpo3endE)
_ZN58_INTERNAL_35271a8f_22_image_merge_kernels_cu_d71c890f_32804cuda3std3__45__cpo3endE:
	.zero		1
	.type		_ZN58_INTERNAL_35271a8f_22_image_merge_kernels_cu_d71c890f_32804cuda3std3__48in_placeE,@object
	.size		_ZN58_INTERNAL_35271a8f_22_image_merge_kernels_cu_d71c890f_32804cuda3std3__48in_placeE,(_ZN58_INTERNAL_35271a8f_22_image_merge_kernels_cu_d71c890f_32804cuda3std6ranges3__45__cpo7advanceE - _ZN58_INTERNAL_35271a8f_22_image_merge_kernels_cu_d71c890f_32804cuda3std3__48in_placeE)
_ZN58_INTERNAL_35271a8f_22_image_merge_kernels_cu_d71c890f_32804cuda3std3__48in_placeE:
	.zero		1
	.type		_ZN58_INTERNAL_35271a8f_22_image_merge_kernels_cu_d71c890f_32804cuda3std6ranges3__45__cpo7advanceE,@object
	.size		_ZN58_INTERNAL_35271a8f_22_image_merge_kernels_cu_d71c890f_32804cuda3std6ranges3__45__cpo7advanceE,(_ZN58_INTERNAL_35271a8f_22_image_merge_kernels_cu_d71c890f_32804cuda3std3__45__cpo5beginE - _ZN58_INTERNAL_35271a8f_22_image_merge_kernels_cu_d71c890f_32804cuda3std6ranges3__45__cpo7advanceE)
_ZN58_INTERNAL_35271a8f_22_image_merge_kernels_cu_d71c890f_32804cuda3std6ranges3__45__cpo7advanceE:
	.zero		1
	.type		_ZN58_INTERNAL_35271a8f_22_image_merge_kernels_cu_d71c890f_32804cuda3std3__45__cpo5beginE,@object
	.size		_ZN58_INTERNAL_35271a8f_22_image_merge_kernels_cu_d71c890f_32804cuda3std3__45__cpo5beginE,(_ZN58_INTERNAL_35271a8f_22_image_merge_kernels_cu_d71c890f_32804cuda3std3__419piecewise_constructE - _ZN58_INTERNAL_35271a8f_22_image_merge_kernels_cu_d71c890f_32804cuda3std3__45__cpo5beginE)
_ZN58_INTERNAL_35271a8f_22_image_merge_kernels_cu_d71c890f_32804cuda3std3__45__cpo5beginE:
	.zero		1
	.type		_ZN58_INTERNAL_35271a8f_22_image_merge_kernels_cu_d71c890f_32804cuda3std3__419piecewise_constructE,@object
	.size		_ZN58_INTERNAL_35271a8f_22_image_merge_kernels_cu_d71c890f_32804cuda3std3__419piecewise_constructE,(_ZN58_INTERNAL_35271a8f_22_image_merge_kernels_cu_d71c890f_32804cuda3std3__45__cpo6cbeginE - _ZN58_INTERNAL_35271a8f_22_image_merge_kernels_cu_d71c890f_32804cuda3std3__419piecewise_constructE)
_ZN58_INTERNAL_35271a8f_22_image_merge_kernels_cu_d71c890f_32804cuda3std3__419piecewise_constructE:
	.zero		1
	.type		_ZN58_INTERNAL_35271a8f_22_image_merge_kernels_cu_d71c890f_32804cuda3std3__45__cpo6cbeginE,@object
	.size		_ZN58_INTERNAL_35271a8f_22_image_merge_kernels_cu_d71c890f_32804cuda3std3__45__cpo6cbeginE,(_ZN58_INTERNAL_35271a8f_22_image_merge_kernels_cu_d71c890f_32804cuda3std6ranges3__45__cpo4swapE - _ZN58_INTERNAL_35271a8f_22_image_merge_kernels_cu_d71c890f_32804cuda3std3__45__cpo6cbeginE)
_ZN58_INTERNAL_35271a8f_22_image_merge_kernels_cu_d71c890f_32804cuda3std3__45__cpo6cbeginE:
	.zero		1
	.type		_ZN58_INTERNAL_35271a8f_22_image_merge_kernels_cu_d71c890f_32804cuda3std6ranges3__45__cpo4swapE,@object
	.size		_ZN58_INTERNAL_35271a8f_22_image_merge_kernels_cu_d71c890f_32804cuda3std6ranges3__45__cpo4swapE,(.L_16 - _ZN58_INTERNAL_35271a8f_22_image_merge_kernels_cu_d71c890f_32804cuda3std6ranges3__45__cpo4swapE)
_ZN58_INTERNAL_35271a8f_22_image_merge_kernels_cu_d71c890f_32804cuda3std6ranges3__45__cpo4swapE:
	.zero		1
.L_16:
